//
// Generated by NVIDIA NVVM Compiler
//
// Compiler Build ID: CL-36424714
// Cuda compilation tools, release 13.0, V13.0.88
// Based on NVVM 20.0.0
//

.version 9.0
.target sm_100
.address_size 64

	// .globl	_Z17mandelbrot_kernelP5Coloriiddddi

.visible .entry _Z17mandelbrot_kernelP5Coloriiddddi(
	.param .u64 .ptr .align 1 _Z17mandelbrot_kernelP5Coloriiddddi_param_0,
	.param .u32 _Z17mandelbrot_kernelP5Coloriiddddi_param_1,
	.param .u32 _Z17mandelbrot_kernelP5Coloriiddddi_param_2,
	.param .f64 _Z17mandelbrot_kernelP5Coloriiddddi_param_3,
	.param .f64 _Z17mandelbrot_kernelP5Coloriiddddi_param_4,
	.param .f64 _Z17mandelbrot_kernelP5Coloriiddddi_param_5,
	.param .f64 _Z17mandelbrot_kernelP5Coloriiddddi_param_6,
	.param .u32 _Z17mandelbrot_kernelP5Coloriiddddi_param_7
)
{
	.reg .pred 	%p<17>;
	.reg .b16 	%rs<11>;
	.reg .b32 	%r<33>;
	.reg .b64 	%rd<5>;
	.reg .b64 	%fd<64>;

	ld.param.u64 	%rd1, [_Z17mandelbrot_kernelP5Coloriiddddi_param_0];
	ld.param.u32 	%r7, [_Z17mandelbrot_kernelP5Coloriiddddi_param_1];
	ld.param.u32 	%r10, [_Z17mandelbrot_kernelP5Coloriiddddi_param_2];
	ld.param.f64 	%fd17, [_Z17mandelbrot_kernelP5Coloriiddddi_param_3];
	ld.param.f64 	%fd18, [_Z17mandelbrot_kernelP5Coloriiddddi_param_4];
	ld.param.f64 	%fd19, [_Z17mandelbrot_kernelP5Coloriiddddi_param_5];
	ld.param.f64 	%fd20, [_Z17mandelbrot_kernelP5Coloriiddddi_param_6];
	ld.param.u32 	%r9, [_Z17mandelbrot_kernelP5Coloriiddddi_param_7];
	mov.u32 	%r11, %ctaid.x;
	mov.u32 	%r12, %ntid.x;
	mov.u32 	%r13, %tid.x;
	mad.lo.s32 	%r1, %r11, %r12, %r13;
	mov.u32 	%r14, %ctaid.y;
	mov.u32 	%r15, %ntid.y;
	mov.u32 	%r16, %tid.y;
	mad.lo.s32 	%r17, %r14, %r15, %r16;
	setp.ge.s32 	%p1, %r1, %r7;
	setp.ge.s32 	%p2, %r17, %r10;
	or.pred  	%p3, %p1, %p2;
	@%p3 bra 	$L__BB0_20;
	sub.f64 	%fd21, %fd18, %fd17;
	cvt.rn.f64.s32 	%fd22, %r1;
	mul.f64 	%fd23, %fd21, %fd22;
	add.s32 	%r19, %r7, -1;
	cvt.rn.f64.s32 	%fd24, %r19;
	div.rn.f64 	%fd25, %fd23, %fd24;
	add.f64 	%fd1, %fd17, %fd25;
	sub.f64 	%fd26, %fd20, %fd19;
	cvt.rn.f64.u32 	%fd27, %r17;
	mul.f64 	%fd28, %fd26, %fd27;
	add.s32 	%r20, %r10, -1;
	cvt.rn.f64.u32 	%fd29, %r20;
	div.rn.f64 	%fd30, %fd28, %fd29;
	add.f64 	%fd2, %fd19, %fd30;
	setp.lt.s32 	%p4, %r9, 1;
	mov.b32 	%r32, 0;
	@%p4 bra 	$L__BB0_4;
	mov.b32 	%r32, 0;
	mov.f64 	%fd57, 0d0000000000000000;
	mov.f64 	%fd58, %fd57;
	mov.f64 	%fd59, %fd57;
	mov.f64 	%fd60, %fd57;
$L__BB0_3:
	sub.f64 	%fd32, %fd58, %fd57;
	add.f64 	%fd7, %fd1, %fd32;
	add.f64 	%fd33, %fd60, %fd60;
	fma.rn.f64 	%fd59, %fd33, %fd59, %fd2;
	add.s32 	%r32, %r32, 1;
	mul.f64 	%fd58, %fd7, %fd7;
	mul.f64 	%fd57, %fd59, %fd59;
	add.f64 	%fd34, %fd58, %fd57;
	setp.lt.f64 	%p5, %fd34, 0d4010000000000000;
	setp.lt.s32 	%p6, %r32, %r9;
	and.pred  	%p7, %p5, %p6;
	mov.f64 	%fd60, %fd7;
	@%p7 bra 	$L__BB0_3;
$L__BB0_4:
	mad.lo.s32 	%r6, %r7, %r17, %r1;
	setp.eq.s32 	%p8, %r32, %r9;
	mov.b16 	%rs8, 0;
	mov.f64 	%fd63, 0d0000000000000000;
	mov.u16 	%rs9, %rs8;
	mov.u16 	%rs10, %rs8;
	@%p8 bra 	$L__BB0_19;
	cvt.rn.f64.u32 	%fd36, %r32;
	cvt.rn.f64.s32 	%fd37, %r9;
	div.rn.f64 	%fd38, %fd36, %fd37;
	mul.f64 	%fd39, %fd38, 0d4076800000000000;
	setp.lt.f64 	%p9, %fd38, 0d3FF0000000000000;
	selp.f64 	%fd11, 0d3FF0000000000000, 0d0000000000000000, %p9;
	div.rn.f64 	%fd40, %fd39, 0d404E000000000000;
	cvt.rzi.s32.f64 	%r23, %fd40;
	mul.hi.s32 	%r24, %r23, 715827883;
	shr.u32 	%r25, %r24, 31;
	add.s32 	%r26, %r24, %r25;
	mul.lo.s32 	%r27, %r26, 6;
	sub.s32 	%r22, %r23, %r27;
	cvt.rn.f64.s32 	%fd41, %r22;
	sub.f64 	%fd42, %fd40, %fd41;
	mov.f64 	%fd43, 0d3FF0000000000000;
	sub.f64 	%fd44, %fd43, %fd42;
	mul.f64 	%fd12, %fd11, %fd44;
	add.f64 	%fd45, %fd42, 0dBFF0000000000000;
	add.f64 	%fd46, %fd45, 0d3FF0000000000000;
	mul.f64 	%fd13, %fd11, %fd46;
	setp.gt.s32 	%p10, %r22, 2;
	@%p10 bra 	$L__BB0_10;
	setp.eq.s32 	%p14, %r22, 0;
	mov.f64 	%fd61, %fd11;
	mov.f64 	%fd62, %fd13;
	@%p14 bra 	$L__BB0_18;
	setp.eq.s32 	%p15, %r22, 1;
	@%p15 bra 	$L__BB0_14;
	setp.eq.s32 	%p16, %r22, 2;
	@%p16 bra 	$L__BB0_9;
	bra.uni 	$L__BB0_17;
$L__BB0_9:
	mov.f64 	%fd61, 0d0000000000000000;
	mov.f64 	%fd62, %fd11;
	mov.f64 	%fd63, %fd13;
	bra.uni 	$L__BB0_18;
$L__BB0_10:
	setp.eq.s32 	%p11, %r22, 3;
	@%p11 bra 	$L__BB0_15;
	setp.eq.s32 	%p12, %r22, 4;
	@%p12 bra 	$L__BB0_16;
	setp.eq.s32 	%p13, %r22, 5;
	@%p13 bra 	$L__BB0_13;
	bra.uni 	$L__BB0_17;
$L__BB0_13:
	mov.f64 	%fd62, 0d0000000000000000;
	mov.f64 	%fd61, %fd11;
	mov.f64 	%fd63, %fd12;
	bra.uni 	$L__BB0_18;
$L__BB0_14:
	mov.f64 	%fd61, %fd12;
	mov.f64 	%fd62, %fd11;
	bra.uni 	$L__BB0_18;
$L__BB0_15:
	mov.f64 	%fd61, 0d0000000000000000;
	mov.f64 	%fd62, %fd12;
	mov.f64 	%fd63, %fd11;
	bra.uni 	$L__BB0_18;
$L__BB0_16:
	mov.f64 	%fd62, 0d0000000000000000;
	mov.f64 	%fd61, %fd13;
	mov.f64 	%fd63, %fd11;
	bra.uni 	$L__BB0_18;
$L__BB0_17:
	mov.f64 	%fd61, 0d0000000000000000;
	mov.f64 	%fd62, %fd61;
$L__BB0_18:
	mul.f64 	%fd53, %fd61, 0d406FE00000000000;
	cvt.rzi.u32.f64 	%r28, %fd53;
	cvt.u16.u32 	%rs8, %r28;
	mul.f64 	%fd54, %fd62, 0d406FE00000000000;
	cvt.rzi.u32.f64 	%r29, %fd54;
	cvt.u16.u32 	%rs9, %r29;
	mul.f64 	%fd55, %fd63, 0d406FE00000000000;
	cvt.rzi.u32.f64 	%r30, %fd55;
	cvt.u16.u32 	%rs10, %r30;
$L__BB0_19:
	cvta.to.global.u64 	%rd2, %rd1;
	mul.wide.s32 	%rd3, %r6, 3;
	add.s64 	%rd4, %rd2, %rd3;
	st.global.u8 	[%rd4], %rs8;
	st.global.u8 	[%rd4+1], %rs9;
	st.global.u8 	[%rd4+2], %rs10;
$L__BB0_20:
	ret;

}


// ===== COMPILED SASS (sm_100) =====

	.target	sm_100

	.elftype	@"ET_EXEC"


//--------------------- .note.nv.tkinfo           --------------------------
	.section	.note.nv.tkinfo,"",@"SHT_NOTE"
	.sectionflags	@"SHF_NOTE_NV_TKINFO"
	.tkinfo
        /*0018*/ 	.word	0x00000002
        /*0030*/ 	.string	""
        /*0030*/ 	.string	"ptxas"
        /*0030*/ 	.string	"Cuda compilation tools, release 13.0, V13.0.88"
        /*0030*/ 	.string	"Build cuda_13.0.r13.0/compiler.36424714_0"
        /*0030*/ 	.string	"-arch sm_100 -m 64 "



//--------------------- .note.nv.cuinfo           --------------------------
	.section	.note.nv.cuinfo,"",@"SHT_NOTE"
	.sectionflags	@"SHF_NOTE_NV_CUINFO"
        /*0018*/ 	.short	0x0002
        /*001a*/ 	.short	0x0064
        /*001c*/ 	.short	0x0082
	.zero		2


//--------------------- .nv.info                  --------------------------
	.section	.nv.info,"",@"SHT_CUDA_INFO"
	.align	4


	//----- nvinfo : EIATTR_REGCOUNT
	.align		4
        /*0000*/ 	.byte	0x04, 0x2f
        /*0002*/ 	.short	(.L_1 - .L_0)
	.align		4
.L_0:
        /*0004*/ 	.word	index@(_Z17mandelbrot_kernelP5Coloriiddddi)
        /*0008*/ 	.word	0x0000001c


	//----- nvinfo : EIATTR_FRAME_SIZE
	.align		4
.L_1:
        /*000c*/ 	.byte	0x04, 0x11
        /*000e*/ 	.short	(.L_3 - .L_2)
	.align		4
.L_2:
        /*0010*/ 	.word	index@($__internal_0_$__cuda_sm20_div_rn_f64_full)
        /*0014*/ 	.word	0x00000000


	//----- nvinfo : EIATTR_FRAME_SIZE
	.align		4
.L_3:
        /*0018*/ 	.byte	0x04, 0x11
        /*001a*/ 	.short	(.L_5 - .L_4)
	.align		4
.L_4:
        /*001c*/ 	.word	index@(_Z17mandelbrot_kernelP5Coloriiddddi)
        /*0020*/ 	.word	0x00000000


	//----- nvinfo : EIATTR_MIN_STACK_SIZE
	.align		4
.L_5:
        /*0024*/ 	.byte	0x04, 0x12
        /*0026*/ 	.short	(.L_7 - .L_6)
	.align		4
.L_6:
        /*0028*/ 	.word	index@(_Z17mandelbrot_kernelP5Coloriiddddi)
        /*002c*/ 	.word	0x00000000
.L_7:


//--------------------- .nv.compat                --------------------------
	.section	.nv.compat,"",@"SHT_CUDA_COMPAT_INFO"
	.align	4
        /*0000*/ 	.byte	0x02, 0x09, 0x00, 0x00, 0x02, 0x02, 0x01, 0x00, 0x02, 0x05, 0x05, 0x00, 0x03, 0x07, 0x01, 0x01
        /*0010*/ 	.byte	0x02, 0x03, 0x00, 0x00, 0x02, 0x06, 0x01, 0x00, 0x04, 0x0b, 0x08, 0x00, 0x01, 0x00, 0x00, 0x00
        /*0020*/ 	.byte	0x00, 0x00, 0x00, 0x00


//--------------------- .nv.info._Z17mandelbrot_kernelP5Coloriiddddi --------------------------
	.section	.nv.info._Z17mandelbrot_kernelP5Coloriiddddi,"",@"SHT_CUDA_INFO"
	.sectionflags	@""
	.align	4


	//----- nvinfo : EIATTR_CUDA_API_VERSION
	.align		4
        /*0000*/ 	.byte	0x04, 0x37
        /*0002*/ 	.short	(.L_9 - .L_8)
.L_8:
        /*0004*/ 	.word	0x00000082


	//----- nvinfo : EIATTR_KPARAM_INFO
	.align		4
.L_9:
        /*0008*/ 	.byte	0x04, 0x17
        /*000a*/ 	.short	(.L_11 - .L_10)
.L_10:
        /*000c*/ 	.word	0x00000000
        /*0010*/ 	.short	0x0007
        /*0012*/ 	.short	0x0030
        /*0014*/ 	.byte	0x00, 0xf0, 0x11, 0x00


	//----- nvinfo : EIATTR_KPARAM_INFO
	.align		4
.L_11:
        /*0018*/ 	.byte	0x04, 0x17
        /*001a*/ 	.short	(.L_13 - .L_12)
.L_12:
        /*001c*/ 	.word	0x00000000
        /*0020*/ 	.short	0x0006
        /*0022*/ 	.short	0x0028
        /*0024*/ 	.byte	0x00, 0xf0, 0x21, 0x00


	//----- nvinfo : EIATTR_KPARAM_INFO
	.align		4
.L_13:
        /*0028*/ 	.byte	0x04, 0x17
        /*002a*/ 	.short	(.L_15 - .L_14)
.L_14:
        /*002c*/ 	.word	0x00000000
        /*0030*/ 	.short	0x0005
        /*0032*/ 	.short	0x0020
        /*0034*/ 	.byte	0x00, 0xf0, 0x21, 0x00


	//----- nvinfo : EIATTR_KPARAM_INFO
	.align		4
.L_15:
        /*0038*/ 	.byte	0x04, 0x17
        /*003a*/ 	.short	(.L_17 - .L_16)
.L_16:
        /*003c*/ 	.word	0x00000000
        /*0040*/ 	.short	0x0004
        /*0042*/ 	.short	0x0018
        /*0044*/ 	.byte	0x00, 0xf0, 0x21, 0x00


	//----- nvinfo : EIATTR_KPARAM_INFO
	.align		4
.L_17:
        /*0048*/ 	.byte	0x04, 0x17
        /*004a*/ 	.short	(.L_19 - .L_18)
.L_18:
        /*004c*/ 	.word	0x00000000
        /*0050*/ 	.short	0x0003
        /*0052*/ 	.short	0x0010
        /*0054*/ 	.byte	0x00, 0xf0, 0x21, 0x00


	//----- nvinfo : EIATTR_KPARAM_INFO
	.align		4
.L_19:
        /*0058*/ 	.byte	0x04, 0x17
        /*005a*/ 	.short	(.L_21 - .L_20)
.L_20:
        /*005c*/ 	.word	0x00000000
        /*0060*/ 	.short	0x0002
        /*0062*/ 	.short	0x000c
        /*0064*/ 	.byte	0x00, 0xf0, 0x11, 0x00


	//----- nvinfo : EIATTR_KPARAM_INFO
	.align		4
.L_21:
        /*0068*/ 	.byte	0x04, 0x17
        /*006a*/ 	.short	(.L_23 - .L_22)
.L_22:
        /*006c*/ 	.word	0x00000000
        /*0070*/ 	.short	0x0001
        /*0072*/ 	.short	0x0008
        /*0074*/ 	.byte	0x00, 0xf0, 0x11, 0x00


	//----- nvinfo : EIATTR_KPARAM_INFO
	.align		4
.L_23:
        /*0078*/ 	.byte	0x04, 0x17
        /*007a*/ 	.short	(.L_25 - .L_24)
.L_24:
        /*007c*/ 	.word	0x00000000
        /*0080*/ 	.short	0x0000
        /*0082*/ 	.short	0x0000
        /*0084*/ 	.byte	0x00, 0xf5, 0x21, 0x00


	//----- nvinfo : EIATTR_SPARSE_MMA_MASK
	.align		4
.L_25:
        /*0088*/ 	.byte	0x03, 0x50
        /*008a*/ 	.short	0x0000


	//----- nvinfo : EIATTR_MAXREG_COUNT
	.align		4
        /*008c*/ 	.byte	0x03, 0x1b
        /*008e*/ 	.short	0x00ff


	//----- nvinfo : EIATTR_MERCURY_ISA_VERSION
	.align		4
        /*0090*/ 	.byte	0x03, 0x5f
        /*0092*/ 	.short	0x0101


	//----- nvinfo : EIATTR_VRC_CTA_INIT_COUNT
	.align		4
        /*0094*/ 	.byte	0x02, 0x4a
	.zero		1
	.zero		1


	//----- nvinfo : EIATTR_EXIT_INSTR_OFFSETS
	.align		4
        /*0098*/ 	.byte	0x04, 0x1c
        /*009a*/ 	.short	(.L_27 - .L_26)


	//   ....[0]....
.L_26:
        /*009c*/ 	.word	0x000000c0


	//   ....[1]....
        /*00a0*/ 	.word	0x00000f00


	//----- nvinfo : EIATTR_INDIRECT_BRANCH_TARGETS
	.align		4
.L_27:
        /*00a4*/ 	.byte	0x04, 0x34
        /*00a6*/ 	.short	(.L_29 - .L_28)


	//   ....[0]....
.L_28:
        /*00a8*/ 	.word	.L_x_21@srel
        /*00ac*/ 	.short	0x0
        /*00ae*/ 	.short	0x0
        /*00b0*/ 	.word	0x3
        /*00b4*/ 	.word	.L_x_22@srel
        /*00b8*/ 	.word	.L_x_23@srel
        /*00bc*/ 	.word	.L_x_24@srel


	//   ....[1]....
        /*00c0*/ 	.word	.L_x_25@srel
        /*00c4*/ 	.short	0x0
        /*00c6*/ 	.short	0x0
        /*00c8*/ 	.word	0x4
        /*00cc*/ 	.word	.L_x_26@srel
        /*00d0*/ 	.word	.L_x_27@srel
        /*00d4*/ 	.word	.L_x_28@srel
        /*00d8*/ 	.word	.L_x_24@srel


	//----- nvinfo : EIATTR_CRS_STACK_SIZE
	.align		4
.L_29:
        /*00dc*/ 	.byte	0x04, 0x1e
        /*00de*/ 	.short	(.L_31 - .L_30)
.L_30:
        /*00e0*/ 	.word	0x00000000


	//----- nvinfo : EIATTR_CBANK_PARAM_SIZE
	.align		4
.L_31:
        /*00e4*/ 	.byte	0x03, 0x19
        /*00e6*/ 	.short	0x0034


	//----- nvinfo : EIATTR_PARAM_CBANK
	.align		4
        /*00e8*/ 	.byte	0x04, 0x0a
        /*00ea*/ 	.short	(.L_33 - .L_32)
	.align		4
.L_32:
        /*00ec*/ 	.word	index@(.nv.constant0._Z17mandelbrot_kernelP5Coloriiddddi)
        /*00f0*/ 	.short	0x0380
        /*00f2*/ 	.short	0x0034


	//----- nvinfo : EIATTR_SW_WAR
	.align		4
.L_33:
        /*00f4*/ 	.byte	0x04, 0x36
        /*00f6*/ 	.short	(.L_35 - .L_34)
.L_34:
        /*00f8*/ 	.word	0x00000008
.L_35:


//--------------------- .nv.callgraph             --------------------------
	.section	.nv.callgraph,"",@"SHT_CUDA_CALLGRAPH"
	.align	4
	.sectionentsize	8
	.align		4
        /*0000*/ 	.word	0x00000000
	.align		4
        /*0004*/ 	.word	0xffffffff
	.align		4
        /*0008*/ 	.word	0x00000000
	.align		4
        /*000c*/ 	.word	0xfffffffe
	.align		4
        /*0010*/ 	.word	0x00000000
	.align		4
        /*0014*/ 	.word	0xfffffffd
	.align		4
        /*0018*/ 	.word	0x00000000
	.align		4
        /*001c*/ 	.word	0xfffffffc


//--------------------- .nv.constant2._Z17mandelbrot_kernelP5Coloriiddddi --------------------------
	.section	.nv.constant2._Z17mandelbrot_kernelP5Coloriiddddi,"a",@progbits
	.sectionflags	@""
	.align	4
.nv.constant2._Z17mandelbrot_kernelP5Coloriiddddi:
        /*0000*/ 	.byte	0x10, 0x0c, 0x00, 0x00, 0xb0, 0x0b, 0x00, 0x00, 0xe0, 0x0d, 0x00, 0x00, 0x20, 0x0d, 0x00, 0x00
        /*0010*/ 	.byte	0x80, 0x0d, 0x00, 0x00, 0xc0, 0x0c, 0x00, 0x00, 0xe0, 0x0d, 0x00, 0x00


//--------------------- .text._Z17mandelbrot_kernelP5Coloriiddddi --------------------------
	.section	.text._Z17mandelbrot_kernelP5Coloriiddddi,"ax",@progbits
	.align	128
        .global         _Z17mandelbrot_kernelP5Coloriiddddi
        .type           _Z17mandelbrot_kernelP5Coloriiddddi,@function
        .size           _Z17mandelbrot_kernelP5Coloriiddddi,(.L_x_30 - _Z17mandelbrot_kernelP5Coloriiddddi)
        .other          _Z17mandelbrot_kernelP5Coloriiddddi,@"STO_CUDA_ENTRY STV_DEFAULT"
_Z17mandelbrot_kernelP5Coloriiddddi:
.text._Z17mandelbrot_kernelP5Coloriiddddi:
[----:B------:R-:W-:Y:S01]  /*0000*/  LDC R1, c[0x0][0x37c] ;  /* 0x0000df00ff017b82 */ /* 0x000fe20000000800 */
[----:B------:R-:W0:Y:S07]  /*0010*/  S2R R0, SR_TID.Y ;  /* 0x0000000000007919 */ /* 0x000e2e0000002200 */
[----:B------:R-:W1:Y:S01]  /*0020*/  LDC R4, c[0x0][0x360] ;  /* 0x0000d800ff047b82 */ /* 0x000e620000000800 */
[----:B------:R-:W2:Y:S01]  /*0030*/  LDCU.64 UR4, c[0x0][0x388] ;  /* 0x00007100ff0477ac */ /* 0x000ea20008000a00 */
[----:B------:R-:W1:Y:S06]  /*0040*/  S2R R3, SR_TID.X ;  /* 0x0000000000037919 */ /* 0x000e6c0000002100 */
[----:B------:R-:W0:Y:S08]  /*0050*/  S2UR UR7, SR_CTAID.Y ;  /* 0x00000000000779c3 */ /* 0x000e300000002600 */
[----:B------:R-:W0:Y:S08]  /*0060*/  LDC R23, c[0x0][0x364] ;  /* 0x0000d900ff177b82 */ /* 0x000e300000000800 */
[----:B------:R-:W1:Y:S01]  /*0070*/  S2UR UR6, SR_CTAID.X ;  /* 0x00000000000679c3 */ /* 0x000e620000002500 */
[----:B0-----:R-:W-:-:S05]  /*0080*/  IMAD R23, R23, UR7, R0 ;  /* 0x0000000717177c24 */ /* 0x001fca000f8e0200 */
[----:B--2---:R-:W-:Y:S01]  /*0090*/  ISETP.GE.AND P0, PT, R23, UR5, PT ;  /* 0x0000000517007c0c */ /* 0x004fe2000bf06270 */
[----:B-1----:R-:W-:-:S05]  /*00a0*/  IMAD R4, R4, UR6, R3 ;  /* 0x0000000604047c24 */ /* 0x002fca000f8e0203 */
[----:B------:R-:W-:-:S13]  /*00b0*/  ISETP.GE.OR P0, PT, R4, UR4, P0 ;  /* 0x0000000404007c0c */ /* 0x000fda0008706670 */
[----:B------:R-:W-:Y:S05]  /*00c0*/  @P0 EXIT ;  /* 0x000000000000094d */ /* 0x000fea0003800000 */
[----:B------:R-:W-:Y:S01]  /*00d0*/  UIADD3 UR4, UPT, UPT, UR4, -0x1, URZ ;  /* 0xffffffff04047890 */ /* 0x000fe2000fffe0ff */
[----:B------:R-:W-:Y:S01]  /*00e0*/  IMAD.MOV.U32 R6, RZ, RZ, 0x1 ;  /* 0x00000001ff067424 */ /* 0x000fe200078e00ff */
[----:B------:R-:W0:Y:S01]  /*00f0*/  LDC.64 R14, c[0x0][0x390] ;  /* 0x0000e400ff0e7b82 */ /* 0x000e220000000a00 */
[----:B------:R-:W-:Y:S06]  /*0100*/  BSSY.RECONVERGENT B0, `(.L_x_0) ;  /* 0x0000018000007945 */ /* 0x000fec0003800200 */
[----:B------:R-:W1:Y:S01]  /*0110*/  I2F.F64 R2, UR4 ;  /* 0x0000000400027d12 */ /* 0x000e620008201c00 */
[----:B------:R-:W0:Y:S07]  /*0120*/  LDC.64 R10, c[0x0][0x398] ;  /* 0x0000e600ff0a7b82 */ /* 0x000e2e0000000a00 */
[----:B-1----:R-:W1:Y:S02]  /*0130*/  MUFU.RCP64H R7, R3 ;  /* 0x0000000300077308 */ /* 0x002e640000001800 */
[----:B-1----:R-:W-:-:S08]  /*0140*/  DFMA R8, -R2, R6, 1 ;  /* 0x3ff000000208742b */ /* 0x002fd00000000106 */
[----:B------:R-:W-:-:S08]  /*0150*/  DFMA R8, R8, R8, R8 ;  /* 0x000000080808722b */ /* 0x000fd00000000008 */
[----:B------:R-:W-:Y:S02]  /*0160*/  DFMA R12, R6, R8, R6 ;  /* 0x00000008060c722b */ /* 0x000fe40000000006 */
[----:B------:R-:W1:Y:S01]  /*0170*/  I2F.F64 R8, R4 ;  /* 0x0000000400087312 */ /* 0x000e620000201c00 */
[----:B0-----:R-:W-:-:S05]  /*0180*/  DADD R6, R10, -R14 ;  /* 0x000000000a067229 */ /* 0x001fca000000080e */
[----:B------:R-:W-:-:S08]  /*0190*/  DFMA R14, -R2, R12, 1 ;  /* 0x3ff00000020e742b */ /* 0x000fd0000000010c */
[----:B------:R-:W-:Y:S02]  /*01a0*/  DFMA R14, R12, R14, R12 ;  /* 0x0000000e0c0e722b */ /* 0x000fe4000000000c */
[----:B-1----:R-:W-:-:S08]  /*01b0*/  DMUL R10, R6, R8 ;  /* 0x00000008060a7228 */ /* 0x002fd00000000000 */
[----:B------:R-:W-:Y:S02]  /*01c0*/  DMUL R20, R10, R14 ;  /* 0x0000000e0a147228 */ /* 0x000fe40000000000 */
[----:B------:R-:W-:-:S06]  /*01d0*/  FSETP.GEU.AND P1, PT, |R11|, 6.5827683646048100446e-37, PT ;  /* 0x036000000b00780b */ /* 0x000fcc0003f2e200 */
[----:B------:R-:W-:-:S08]  /*01e0*/  DFMA R6, -R2, R20, R10 ;  /* 0x000000140206722b */ /* 0x000fd0000000010a */
[----:B------:R-:W-:-:S10]  /*01f0*/  DFMA R20, R14, R6, R20 ;  /* 0x000000060e14722b */ /* 0x000fd40000000014 */
[----:B------:R-:W-:-:S05]  /*0200*/  FFMA R0, RZ, R3, R21 ;  /* 0x00000003ff007223 */ /* 0x000fca0000000015 */
[----:B------:R-:W-:-:S13]  /*0210*/  FSETP.GT.AND P0, PT, |R0|, 1.469367938527859385e-39, PT ;  /* 0x001000000000780b */ /* 0x000fda0003f04200 */
[----:B------:R-:W-:Y:S05]  /*0220*/  @P0 BRA P1, `(.L_x_1) ;  /* 0x0000000000140947 */ /* 0x000fea0000800000 */
[----:B------:R-:W-:Y:S01]  /*0230*/  IMAD.MOV.U32 R9, RZ, RZ, R3 ;  /* 0x000000ffff097224 */ /* 0x000fe200078e0003 */
[----:B------:R-:W-:-:S07]  /*0240*/  MOV R0, 0x260 ;  /* 0x0000026000007802 */ /* 0x000fce0000000f00 */
[----:B------:R-:W-:Y:S05]  /*0250*/  CALL.REL.NOINC `($__internal_0_$__cuda_sm20_div_rn_f64_full) ;  /* 0x0000000c002c7944 */ /* 0x000fea0003c00000 */
[----:B------:R-:W-:Y:S02]  /*0260*/  IMAD.MOV.U32 R20, RZ, RZ, R6 ;  /* 0x000000ffff147224 */ /* 0x000fe400078e0006 */
[----:B------:R-:W-:-:S07]  /*0270*/  IMAD.MOV.U32 R21, RZ, RZ, R7 ;  /* 0x000000ffff157224 */ /* 0x000fce00078e0007 */
.L_x_1:
[----:B------:R-:W-:Y:S05]  /*0280*/  BSYNC.RECONVERGENT B0 ;  /* 0x0000000000007941 */ /* 0x000fea0003800200 */
.L_x_0:
[----:B------:R-:W0:Y:S01]  /*0290*/  LDCU UR4, c[0x0][0x38c] ;  /* 0x00007180ff0477ac */ /* 0x000e220008000800 */
[----:B------:R-:W-:Y:S01]  /*02a0*/  IMAD.MOV.U32 R2, RZ, RZ, 0x1 ;  /* 0x00000001ff027424 */ /* 0x000fe200078e00ff */
[----:B------:R-:W1:Y:S01]  /*02b0*/  LDC.64 R14, c[0x0][0x3a0] ;  /* 0x0000e800ff0e7b82 */ /* 0x000e620000000a00 */
[----:B------:R-:W-:Y:S07]  /*02c0*/  BSSY.RECONVERGENT B0, `(.L_x_2) ;  /* 0x000001c000007945 */ /* 0x000fee0003800200 */
[----:B------:R-:W1:Y:S01]  /*02d0*/  LDC.64 R10, c[0x0][0x3a8] ;  /* 0x0000ea00ff0a7b82 */ /* 0x000e620000000a00 */
[----:B0-----:R-:W-:-:S09]  /*02e0*/  UIADD3 UR4, UPT, UPT, UR4, -0x1, URZ ;  /* 0xffffffff04047890 */ /* 0x001fd2000fffe0ff */
[----:B------:R-:W0:Y:S02]  /*02f0*/  I2F.F64.U32 R6, UR4 ;  /* 0x0000000400067d12 */ /* 0x000e240008201800 */
[----:B------:R-:W2:Y:S06]  /*0300*/  LDCU.64 UR4, c[0x0][0x390] ;  /* 0x00007200ff0477ac */ /* 0x000eac0008000a00 */
[----:B0-----:R-:W0:Y:S01]  /*0310*/  MUFU.RCP64H R3, R7 ;  /* 0x0000000700037308 */ /* 0x001e220000001800 */
[----:B--2---:R-:W-:Y:S02]  /*0320*/  DADD R20, R20, UR4 ;  /* 0x0000000414147e29 */ /* 0x004fe40008000000 */
[----:B0-----:R-:W-:-:S08]  /*0330*/  DFMA R8, -R6, R2, 1 ;  /* 0x3ff000000608742b */ /* 0x001fd00000000102 */
[----:B------:R-:W-:-:S08]  /*0340*/  DFMA R8, R8, R8, R8 ;  /* 0x000000080808722b */ /* 0x000fd00000000008 */
[----:B------:R-:W-:Y:S02]  /*0350*/  DFMA R12, R2, R8, R2 ;  /* 0x00000008020c722b */ /* 0x000fe40000000002 */
[----:B------:R-:W0:Y:S01]  /*0360*/  I2F.F64.U32 R8, R23 ;  /* 0x0000001700087312 */ /* 0x000e220000201800 */
[----:B-1----:R-:W-:-:S05]  /*0370*/  DADD R2, R10, -R14 ;  /* 0x000000000a027229 */ /* 0x002fca000000080e */
[----:B------:R-:W-:-:S08]  /*0380*/  DFMA R14, -R6, R12, 1 ;  /* 0x3ff00000060e742b */ /* 0x000fd0000000010c */
[----:B------:R-:W-:Y:S02]  /*0390*/  DFMA R14, R12, R14, R12 ;  /* 0x0000000e0c0e722b */ /* 0x000fe4000000000c */
[----:B0-----:R-:W-:-:S08]  /*03a0*/  DMUL R10, R2, R8 ;  /* 0x00000008020a7228 */ /* 0x001fd00000000000 */
        /* <DEDUP_REMOVED lines=8> */
[----:B------:R-:W-:Y:S01]  /*0430*/  MOV R0, 0x460 ;  /* 0x0000046000007802 */ /* 0x000fe20000000f00 */
[----:B------:R-:W-:-:S07]  /*0440*/  IMAD.MOV.U32 R9, RZ, RZ, R7 ;  /* 0x000000ffff097224 */ /* 0x000fce00078e0007 */
[----:B------:R-:W-:Y:S05]  /*0450*/  CALL.REL.NOINC `($__internal_0_$__cuda_sm20_div_rn_f64_full) ;  /* 0x0000000800ac7944 */ /* 0x000fea0003c00000 */
[----:B------:R-:W-:Y:S02]  /*0460*/  IMAD.MOV.U32 R2, RZ, RZ, R6 ;  /* 0x000000ffff027224 */ /* 0x000fe400078e0006 */
[----:B------:R-:W-:-:S07]  /*0470*/  IMAD.MOV.U32 R3, RZ, RZ, R7 ;  /* 0x000000ffff037224 */ /* 0x000fce00078e0007 */
.L_x_3:
[----:B------:R-:W-:Y:S05]  /*0480*/  BSYNC.RECONVERGENT B0 ;  /* 0x0000000000007941 */ /* 0x000fea0003800200 */
.L_x_2:
[----:B------:R-:W0:Y:S01]  /*0490*/  LDCU UR6, c[0x0][0x3b0] ;  /* 0x00007600ff0677ac */ /* 0x000e220008000800 */
[----:B------:R-:W-:Y:S01]  /*04a0*/  IMAD.MOV.U32 R0, RZ, RZ, RZ ;  /* 0x000000ffff007224 */ /* 0x000fe200078e00ff */
[----:B------:R-:W1:Y:S01]  /*04b0*/  LDCU.64 UR4, c[0x0][0x3a0] ;  /* 0x00007400ff0477ac */ /* 0x000e620008000a00 */
[----:B0-----:R-:W-:Y:S01]  /*04c0*/  UISETP.GE.AND UP0, UPT, UR6, 0x1, UPT ;  /* 0x000000010600788c */ /* 0x001fe2000bf06270 */
[----:B-1----:R-:W-:-:S08]  /*04d0*/  DADD R12, R2, UR4 ;  /* 0x00000004020c7e29 */ /* 0x002fd00008000000 */
[----:B------:R-:W-:Y:S05]  /*04e0*/  BRA.U !UP0, `(.L_x_4) ;  /* 0x0000000108487547 */ /* 0x000fea000b800000 */
[----:B------:R-:W-:Y:S01]  /*04f0*/  BSSY.RECONVERGENT B0, `(.L_x_4) ;  /* 0x0000011000007945 */ /* 0x000fe20003800200 */
[----:B------:R-:W-:Y:S01]  /*0500*/  IMAD.MOV.U32 R0, RZ, RZ, RZ ;  /* 0x000000ffff007224 */ /* 0x000fe200078e00ff */
[----:B------:R-:W-:Y:S02]  /*0510*/  CS2R R2, SRZ ;  /* 0x0000000000027805 */ /* 0x000fe4000001ff00 */
[----:B------:R-:W-:Y:S02]  /*0520*/  CS2R R6, SRZ ;  /* 0x0000000000067805 */ /* 0x000fe4000001ff00 */
[----:B------:R-:W-:Y:S02]  /*0530*/  CS2R R8, SRZ ;  /* 0x0000000000087805 */ /* 0x000fe4000001ff00 */
[----:B------:R-:W-:-:S07]  /*0540*/  CS2R R10, SRZ ;  /* 0x00000000000a7805 */ /* 0x000fce000001ff00 */
.L_x_5:
[----:B------:R-:W-:Y:S01]  /*0550*/  DADD R2, R6, -R2 ;  /* 0x0000000006027229 */ /* 0x000fe20000000802 */
[----:B------:R-:W-:Y:S01]  /*0560*/  IADD3 R0, PT, PT, R0, 0x1, RZ ;  /* 0x0000000100007810 */ /* 0x000fe20007ffe0ff */
[----:B------:R-:W-:-:S03]  /*0570*/  DADD R6, R10, R10 ;  /* 0x000000000a067229 */ /* 0x000fc6000000000a */
[----:B------:R-:W-:-:S03]  /*0580*/  ISETP.GE.AND P0, PT, R0, UR6, PT ;  /* 0x0000000600007c0c */ /* 0x000fc6000bf06270 */
[----:B------:R-:W-:Y:S02]  /*0590*/  DADD R10, R20, R2 ;  /* 0x00000000140a7229 */ /* 0x000fe40000000002 */
[----:B------:R-:W-:-:S06]  /*05a0*/  DFMA R8, R6, R8, R12 ;  /* 0x000000080608722b */ /* 0x000fcc000000000c */
[----:B------:R-:W-:Y:S02]  /*05b0*/  DMUL R6, R10, R10 ;  /* 0x0000000a0a067228 */ /* 0x000fe40000000000 */
[----:B------:R-:W-:-:S08]  /*05c0*/  DMUL R2, R8, R8 ;  /* 0x0000000808027228 */ /* 0x000fd00000000000 */
[----:B------:R-:W-:-:S08]  /*05d0*/  DADD R14, R6, R2 ;  /* 0x00000000060e7229 */ /* 0x000fd00000000002 */
[----:B------:R-:W-:-:S14]  /*05e0*/  DSETP.LT.AND P1, PT, R14, 4, PT ;  /* 0x401000000e00742a */ /* 0x000fdc0003f21000 */
[----:B------:R-:W-:Y:S05]  /*05f0*/  @!P0 BRA P1, `(.L_x_5) ;  /* 0xfffffffc00d48947 */ /* 0x000fea000083ffff */
[----:B------:R-:W-:Y:S05]  /*0600*/  BSYNC.RECONVERGENT B0 ;  /* 0x0000000000007941 */ /* 0x000fea0003800200 */
.L_x_4:
[----:B------:R-:W0:Y:S01]  /*0610*/  LDCU UR7, c[0x0][0x388] ;  /* 0x00007100ff0777ac */ /* 0x000e220008000800 */
[----:B------:R-:W-:Y:S01]  /*0620*/  ISETP.NE.AND P0, PT, R0, UR6, PT ;  /* 0x0000000600007c0c */ /* 0x000fe2000bf05270 */
[----:B------:R-:W-:Y:S01]  /*0630*/  BSSY.RECONVERGENT B0, `(.L_x_6) ;  /* 0x0000087000007945 */ /* 0x000fe20003800200 */
[----:B------:R-:W-:Y:S01]  /*0640*/  PRMT R6, RZ, 0x7610, R6 ;  /* 0x00007610ff067816 */ /* 0x000fe20000000006 */
[----:B------:R-:W1:Y:S01]  /*0650*/  LDCU.64 UR4, c[0x0][0x358] ;  /* 0x00006b00ff0477ac */ /* 0x000e620008000a00 */
[----:B------:R-:W-:Y:S02]  /*0660*/  PRMT R7, RZ, 0x7610, R7 ;  /* 0x00007610ff077816 */ /* 0x000fe40000000007 */
[----:B------:R-:W-:Y:S01]  /*0670*/  PRMT R9, RZ, 0x7610, R9 ;  /* 0x00007610ff097816 */ /* 0x000fe20000000009 */
[----:B0-----:R-:W-:-:S06]  /*0680*/  IMAD R4, R23, UR7, R4 ;  /* 0x0000000717047c24 */ /* 0x001fcc000f8e0204 */
[----:B------:R-:W-:Y:S05]  /*0690*/  @!P0 BRA `(.L_x_7) ;  /* 0x0000000800008947 */ /* 0x000fea0003800000 */
[----:B------:R-:W0:Y:S01]  /*06a0*/  I2F.F64 R6, UR6 ;  /* 0x0000000600067d12 */ /* 0x000e220008201c00 */
[----:B------:R-:W-:Y:S01]  /*06b0*/  IMAD.MOV.U32 R2, RZ, RZ, 0x1 ;  /* 0x00000001ff027424 */ /* 0x000fe200078e00ff */
[----:B------:R-:W-:Y:S01]  /*06c0*/  BSSY.RECONVERGENT B1, `(.L_x_8) ;  /* 0x0000018000017945 */ /* 0x000fe20003800200 */
[----:B------:R-:W-:-:S05]  /*06d0*/  CS2R R20, SRZ ;  /* 0x0000000000147805 */ /* 0x000fca000001ff00 */
[----:B------:R-:W2:Y:S08]  /*06e0*/  I2F.F64.U32 R12, R0 ;  /* 0x00000000000c7312 */ /* 0x000eb00000201800 */
[----:B0-----:R-:W0:Y:S01]  /*06f0*/  MUFU.RCP64H R3, R7 ;  /* 0x0000000700037308 */ /* 0x001e220000001800 */
[----:B--2---:R-:W-:Y:S01]  /*0700*/  FSETP.GEU.AND P1, PT, |R13|, 6.5827683646048100446e-37, PT ;  /* 0x036000000d00780b */ /* 0x004fe20003f2e200 */
[----:B0-----:R-:W-:-:S08]  /*0710*/  DFMA R8, -R6, R2, 1 ;  /* 0x3ff000000608742b */ /* 0x001fd00000000102 */
[----:B------:R-:W-:-:S08]  /*0720*/  DFMA R8, R8, R8, R8 ;  /* 0x000000080808722b */ /* 0x000fd00000000008 */
[----:B------:R-:W-:-:S08]  /*0730*/  DFMA R8, R2, R8, R2 ;  /* 0x000000080208722b */ /* 0x000fd00000000002 */
[----:B------:R-:W-:-:S08]  /*0740*/  DFMA R2, -R6, R8, 1 ;  /* 0x3ff000000602742b */ /* 0x000fd00000000108 */
[----:B------:R-:W-:-:S08]  /*0750*/  DFMA R2, R8, R2, R8 ;  /* 0x000000020802722b */ /* 0x000fd00000000008 */
[----:B------:R-:W-:-:S08]  /*0760*/  DMUL R8, R12, R2 ;  /* 0x000000020c087228 */ /* 0x000fd00000000000 */
[----:B------:R-:W-:-:S08]  /*0770*/  DFMA R10, -R6, R8, R12 ;  /* 0x00000008060a722b */ /* 0x000fd0000000010c */
[----:B------:R-:W-:-:S10]  /*0780*/  DFMA R2, R2, R10, R8 ;  /* 0x0000000a0202722b */ /* 0x000fd40000000008 */
[----:B------:R-:W-:-:S05]  /*0790*/  FFMA R5, RZ, R7, R3 ;  /* 0x00000007ff057223 */ /* 0x000fca0000000003 */
[----:B------:R-:W-:-:S13]  /*07a0*/  FSETP.GT.AND P0, PT, |R5|, 1.469367938527859385e-39, PT ;  /* 0x001000000500780b */ /* 0x000fda0003f04200 */
[----:B------:R-:W-:Y:S05]  /*07b0*/  @P0 BRA P1, `(.L_x_9) ;  /* 0x0000000000200947 */ /* 0x000fea0000800000 */
[----:B------:R-:W-:Y:S01]  /*07c0*/  IMAD.MOV.U32 R10, RZ, RZ, R12 ;  /* 0x000000ffff0a7224 */ /* 0x000fe200078e000c */
[----:B------:R-:W-:Y:S01]  /*07d0*/  MOV R0, 0x820 ;  /* 0x0000082000007802 */ /* 0x000fe20000000f00 */
[----:B------:R-:W-:Y:S02]  /*07e0*/  IMAD.MOV.U32 R11, RZ, RZ, R13 ;  /* 0x000000ffff0b7224 */ /* 0x000fe400078e000d */
[----:B------:R-:W-:Y:S02]  /*07f0*/  IMAD.MOV.U32 R2, RZ, RZ, R6 ;  /* 0x000000ffff027224 */ /* 0x000fe400078e0006 */
[----:B------:R-:W-:-:S07]  /*0800*/  IMAD.MOV.U32 R9, RZ, RZ, R7 ;  /* 0x000000ffff097224 */ /* 0x000fce00078e0007 */
[----:B-1----:R-:W-:Y:S05]  /*0810*/  CALL.REL.NOINC `($__internal_0_$__cuda_sm20_div_rn_f64_full) ;  /* 0x0000000400bc7944 */ /* 0x002fea0003c00000 */
[----:B------:R-:W-:Y:S02]  /*0820*/  IMAD.MOV.U32 R2, RZ, RZ, R6 ;  /* 0x000000ffff027224 */ /* 0x000fe400078e0006 */
[----:B------:R-:W-:-:S07]  /*0830*/  IMAD.MOV.U32 R3, RZ, RZ, R7 ;  /* 0x000000ffff037224 */ /* 0x000fce00078e0007 */
.L_x_9:
[----:B-1----:R-:W-:Y:S05]  /*0840*/  BSYNC.RECONVERGENT B1 ;  /* 0x0000000000017941 */ /* 0x002fea0003800200 */
.L_x_8:
[----:B------:R-:W0:Y:S01]  /*0850*/  MUFU.RCP64H R7, 60 ;  /* 0x404e000000077908 */ /* 0x000e220000001800 */
[----:B------:R-:W-:Y:S01]  /*0860*/  IMAD.MOV.U32 R10, RZ, RZ, 0x0 ;  /* 0x00000000ff0a7424 */ /* 0x000fe200078e00ff */
[C---:B------:R-:W-:Y:S01]  /*0870*/  DMUL R12, R2.reuse, 360 ;  /* 0x40768000020c7828 */ /* 0x040fe20000000000 */
[----:B------:R-:W-:Y:S01]  /*0880*/  IMAD.MOV.U32 R11, RZ, RZ, 0x404e0000 ;  /* 0x404e0000ff0b7424 */ /* 0x000fe200078e00ff */
[----:B------:R-:W-:Y:S01]  /*0890*/  DSETP.GEU.AND P0, PT, R2, 1, PT ;  /* 0x3ff000000200742a */ /* 0x000fe20003f0e000 */
[----:B------:R-:W-:Y:S01]  /*08a0*/  IMAD.MOV.U32 R6, RZ, RZ, 0x1 ;  /* 0x00000001ff067424 */ /* 0x000fe200078e00ff */
[----:B------:R-:W-:Y:S01]  /*08b0*/  BSSY.RECONVERGENT B1, `(.L_x_10) ;  /* 0x0000015000017945 */ /* 0x000fe20003800200 */
[----:B------:R-:W-:-:S03]  /*08c0*/  MOV R22, RZ ;  /* 0x000000ff00167202 */ /* 0x000fc60000000f00 */
[----:B------:R-:W-:Y:S02]  /*08d0*/  FSEL R23, RZ, 1.875, P0 ;  /* 0x3ff00000ff177808 */ /* 0x000fe40000000000 */
[----:B------:R-:W-:Y:S01]  /*08e0*/  FSETP.GEU.AND P2, PT, |R13|, 6.5827683646048100446e-37, PT ;  /* 0x036000000d00780b */ /* 0x000fe20003f4e200 */
[----:B0-----:R-:W-:-:S08]  /*08f0*/  DFMA R8, R6, -R10, 1 ;  /* 0x3ff000000608742b */ /* 0x001fd0000000080a */
[----:B------:R-:W-:-:S08]  /*0900*/  DFMA R8, R8, R8, R8 ;  /* 0x000000080808722b */ /* 0x000fd00000000008 */
[----:B------:R-:W-:-:S08]  /*0910*/  DFMA R8, R6, R8, R6 ;  /* 0x000000080608722b */ /* 0x000fd00000000006 */
[----:B------:R-:W-:-:S08]  /*0920*/  DFMA R6, R8, -R10, 1 ;  /* 0x3ff000000806742b */ /* 0x000fd0000000080a */
[----:B------:R-:W-:-:S08]  /*0930*/  DFMA R6, R8, R6, R8 ;  /* 0x000000060806722b */ /* 0x000fd00000000008 */
[----:B------:R-:W-:-:S08]  /*0940*/  DMUL R8, R12, R6 ;  /* 0x000000060c087228 */ /* 0x000fd00000000000 */
[----:B------:R-:W-:-:S08]  /*0950*/  DFMA R10, R8, -60, R12 ;  /* 0xc04e0000080a782b */ /* 0x000fd0000000000c */
[----:B------:R-:W-:-:S10]  /*0960*/  DFMA R6, R6, R10, R8 ;  /* 0x0000000a0606722b */ /* 0x000fd40000000008 */
[----:B------:R-:W-:-:S05]  /*0970*/  FFMA R0, RZ, 3.21875, R7 ;  /* 0x404e0000ff007823 */ /* 0x000fca0000000007 */
[----:B------:R-:W-:-:S13]  /*0980*/  FSETP.GT.AND P1, PT, |R0|, 1.469367938527859385e-39, PT ;  /* 0x001000000000780b */ /* 0x000fda0003f24200 */
[----:B------:R-:W-:Y:S05]  /*0990*/  @P1 BRA P2, `(.L_x_11) ;  /* 0x0000000000181947 */ /* 0x000fea0001000000 */
[----:B------:R-:W-:Y:S01]  /*09a0*/  IMAD.MOV.U32 R10, RZ, RZ, R12 ;  /* 0x000000ffff0a7224 */ /* 0x000fe200078e000c */
[----:B------:R-:W-:Y:S01]  /*09b0*/  MOV R0, 0xa00 ;  /* 0x00000a0000007802 */ /* 0x000fe20000000f00 */
[----:B------:R-:W-:Y:S02]  /*09c0*/  IMAD.MOV.U32 R11, RZ, RZ, R13 ;  /* 0x000000ffff0b7224 */ /* 0x000fe400078e000d */
[----:B------:R-:W-:Y:S02]  /*09d0*/  IMAD.MOV.U32 R2, RZ, RZ, RZ ;  /* 0x000000ffff027224 */ /* 0x000fe400078e00ff */
[----:B------:R-:W-:-:S07]  /*09e0*/  IMAD.MOV.U32 R9, RZ, RZ, 0x404e0000 ;  /* 0x404e0000ff097424 */ /* 0x000fce00078e00ff */
[----:B------:R-:W-:Y:S05]  /*09f0*/  CALL.REL.NOINC `($__internal_0_$__cuda_sm20_div_rn_f64_full) ;  /* 0x0000000400447944 */ /* 0x000fea0003c00000 */
.L_x_11:
[----:B------:R-:W-:Y:S05]  /*0a00*/  BSYNC.RECONVERGENT B1 ;  /* 0x0000000000017941 */ /* 0x000fea0003800200 */
.L_x_10:
[----:B------:R-:W0:Y:S01]  /*0a10*/  F2I.F64.TRUNC R0, R6 ;  /* 0x0000000600007311 */ /* 0x000e22000030d100 */
[----:B------:R-:W-:Y:S01]  /*0a20*/  BSSY.RECONVERGENT B1, `(.L_x_12) ;  /* 0x000003e000017945 */ /* 0x000fe20003800200 */
[----:B0-----:R-:W-:-:S05]  /*0a30*/  IMAD.HI R2, R0, 0x2aaaaaab, RZ ;  /* 0x2aaaaaab00027827 */ /* 0x001fca00078e02ff */
[----:B------:R-:W-:-:S05]  /*0a40*/  LEA.HI R3, R2, R2, RZ, 0x1 ;  /* 0x0000000202037211 */ /* 0x000fca00078f08ff */
[----:B------:R-:W-:-:S04]  /*0a50*/  IMAD R5, R3, -0x6, R0 ;  /* 0xfffffffa03057824 */ /* 0x000fc800078e0200 */
[----:B------:R-:W0:Y:S01]  /*0a60*/  I2F.F64 R2, R5 ;  /* 0x0000000500027312 */ /* 0x000e220000201c00 */
[----:B------:R-:W-:Y:S01]  /*0a70*/  ISETP.GT.AND P0, PT, R5, 0x2, PT ;  /* 0x000000020500780c */ /* 0x000fe20003f04270 */
[----:B0-----:R-:W-:-:S08]  /*0a80*/  DADD R2, -R2, R6 ;  /* 0x0000000002027229 */ /* 0x001fd00000000106 */
[C---:B------:R-:W-:Y:S02]  /*0a90*/  DADD R8, R2.reuse, -1 ;  /* 0xbff0000002087429 */ /* 0x040fe40000000000 */
[----:B------:R-:W-:-:S06]  /*0aa0*/  DADD R2, -R2, 1 ;  /* 0x3ff0000002027429 */ /* 0x000fcc0000000100 */
[----:B------:R-:W-:Y:S02]  /*0ab0*/  DADD R8, R8, 1 ;  /* 0x3ff0000008087429 */ /* 0x000fe40000000000 */
[----:B------:R-:W-:-:S06]  /*0ac0*/  DMUL R2, R22, R2 ;  /* 0x0000000216027228 */ /* 0x000fcc0000000000 */
[----:B------:R-:W-:Y:S01]  /*0ad0*/  DMUL R6, R22, R8 ;  /* 0x0000000816067228 */ /* 0x000fe20000000000 */
[----:B------:R-:W-:Y:S10]  /*0ae0*/  @P0 BRA `(.L_x_13) ;  /* 0x00000000005c0947 */ /* 0x000ff40003800000 */
[----:B------:R-:W-:Y:S01]  /*0af0*/  ISETP.NE.AND P0, PT, R5, RZ, PT ;  /* 0x000000ff0500720c */ /* 0x000fe20003f05270 */
[----:B------:R-:W-:Y:S02]  /*0b00*/  IMAD.MOV.U32 R8, RZ, RZ, R22 ;  /* 0x000000ffff087224 */ /* 0x000fe400078e0016 */
[----:B------:R-:W-:Y:S02]  /*0b10*/  IMAD.MOV.U32 R9, RZ, RZ, R23 ;  /* 0x000000ffff097224 */ /* 0x000fe400078e0017 */
[----:B------:R-:W-:Y:S02]  /*0b20*/  IMAD.MOV.U32 R10, RZ, RZ, R6 ;  /* 0x000000ffff0a7224 */ /* 0x000fe400078e0006 */
[----:B------:R-:W-:-:S06]  /*0b30*/  IMAD.MOV.U32 R11, RZ, RZ, R7 ;  /* 0x000000ffff0b7224 */ /* 0x000fcc00078e0007 */
[----:B------:R-:W-:Y:S05]  /*0b40*/  @!P0 BRA `(.L_x_14) ;  /* 0x0000000000ac8947 */ /* 0x000fea0003800000 */
[----:B------:R-:W-:-:S05]  /*0b50*/  IMAD.MOV.U32 R0, RZ, RZ, -0x1 ;  /* 0xffffffffff007424 */ /* 0x000fca00078e00ff */
[----:B------:R-:W-:-:S04]  /*0b60*/  VIADDMNMX.U32 R0, R5, R0, 0x2, PT ;  /* 0x0000000205007446 */ /* 0x000fc80003800000 */
[----:B------:R-:W-:-:S04]  /*0b70*/  SHF.L.U32 R0, R0, 0x2, RZ ;  /* 0x0000000200007819 */ /* 0x000fc800000006ff */
[----:B------:R-:W0:Y:S02]  /*0b80*/  LDC R8, c[0x2][R0] ;  /* 0x0080000000087b82 */ /* 0x000e240000000800 */
[----:B0-----:R-:W-:-:S04]  /*0b90*/  SHF.R.S32.HI R9, RZ, 0x1f, R8 ;  /* 0x0000001fff097819 */ /* 0x001fc80000011408 */
.L_x_21:
[----:B------:R-:W-:Y:S05]  /*0ba0*/  BRX R8 -0xbb0                                                    (*"BRANCH_TARGETS .L_x_22,.L_x_23,.L_x_24"*) ;  /* 0xfffffff408147949 */ /* 0x000fea000383ffff */
.L_x_23:
[----:B------:R-:W-:Y:S01]  /*0bb0*/  IMAD.MOV.U32 R10, RZ, RZ, R22 ;  /* 0x000000ffff0a7224 */ /* 0x000fe200078e0016 */
[----:B------:R-:W-:Y:S01]  /*0bc0*/  CS2R R8, SRZ ;  /* 0x0000000000087805 */ /* 0x000fe2000001ff00 */
[----:B------:R-:W-:Y:S02]  /*0bd0*/  IMAD.MOV.U32 R11, RZ, RZ, R23 ;  /* 0x000000ffff0b7224 */ /* 0x000fe400078e0017 */
[----:B------:R-:W-:Y:S02]  /*0be0*/  IMAD.MOV.U32 R20, RZ, RZ, R6 ;  /* 0x000000ffff147224 */ /* 0x000fe400078e0006 */
[----:B------:R-:W-:Y:S01]  /*0bf0*/  IMAD.MOV.U32 R21, RZ, RZ, R7 ;  /* 0x000000ffff157224 */ /* 0x000fe200078e0007 */
[----:B------:R-:W-:Y:S06]  /*0c00*/  BRA `(.L_x_14) ;  /* 0x00000000007c7947 */ /* 0x000fec0003800000 */
.L_x_22:
[----:B------:R-:W-:Y:S02]  /*0c10*/  IMAD.MOV.U32 R8, RZ, RZ, R2 ;  /* 0x000000ffff087224 */ /* 0x000fe400078e0002 */
[----:B------:R-:W-:Y:S02]  /*0c20*/  IMAD.MOV.U32 R9, RZ, RZ, R3 ;  /* 0x000000ffff097224 */ /* 0x000fe400078e0003 */
[----:B------:R-:W-:Y:S02]  /*0c30*/  IMAD.MOV.U32 R10, RZ, RZ, R22 ;  /* 0x000000ffff0a7224 */ /* 0x000fe400078e0016 */
[----:B------:R-:W-:Y:S01]  /*0c40*/  IMAD.MOV.U32 R11, RZ, RZ, R23 ;  /* 0x000000ffff0b7224 */ /* 0x000fe200078e0017 */
[----:B------:R-:W-:Y:S06]  /*0c50*/  BRA `(.L_x_14) ;  /* 0x0000000000687947 */ /* 0x000fec0003800000 */
.L_x_13:
[----:B------:R-:W-:-:S05]  /*0c60*/  IMAD.MOV.U32 R0, RZ, RZ, -0x3 ;  /* 0xfffffffdff007424 */ /* 0x000fca00078e00ff */
[----:B------:R-:W-:-:S04]  /*0c70*/  VIADDMNMX.U32 R0, R5, R0, 0x3, PT ;  /* 0x0000000305007446 */ /* 0x000fc80003800000 */
[----:B------:R-:W-:-:S04]  /*0c80*/  SHF.L.U32 R0, R0, 0x2, RZ ;  /* 0x0000000200007819 */ /* 0x000fc800000006ff */
[----:B------:R-:W0:Y:S02]  /*0c90*/  LDC R8, c[0x2][R0+0xc] ;  /* 0x0080030000087b82 */ /* 0x000e240000000800 */
[----:B0-----:R-:W-:-:S04]  /*0ca0*/  SHF.R.S32.HI R9, RZ, 0x1f, R8 ;  /* 0x0000001fff097819 */ /* 0x001fc80000011408 */
.L_x_25:
[----:B------:R-:W-:Y:S05]  /*0cb0*/  BRX R8 -0xcc0                                                    (*"BRANCH_TARGETS .L_x_26,.L_x_27,.L_x_28,.L_x_24"*) ;  /* 0xfffffff008d07949 */ /* 0x000fea000383ffff */
.L_x_28:
[----:B------:R-:W-:Y:S01]  /*0cc0*/  IMAD.MOV.U32 R8, RZ, RZ, R22 ;  /* 0x000000ffff087224 */ /* 0x000fe200078e0016 */
[----:B------:R-:W-:Y:S01]  /*0cd0*/  CS2R R10, SRZ ;  /* 0x00000000000a7805 */ /* 0x000fe2000001ff00 */
[----:B------:R-:W-:Y:S02]  /*0ce0*/  IMAD.MOV.U32 R9, RZ, RZ, R23 ;  /* 0x000000ffff097224 */ /* 0x000fe400078e0017 */
[----:B------:R-:W-:Y:S02]  /*0cf0*/  IMAD.MOV.U32 R20, RZ, RZ, R2 ;  /* 0x000000ffff147224 */ /* 0x000fe400078e0002 */
[----:B------:R-:W-:Y:S01]  /*0d00*/  IMAD.MOV.U32 R21, RZ, RZ, R3 ;  /* 0x000000ffff157224 */ /* 0x000fe200078e0003 */
[----:B------:R-:W-:Y:S06]  /*0d10*/  BRA `(.L_x_14) ;  /* 0x0000000000387947 */ /* 0x000fec0003800000 */
.L_x_26:
[----:B------:R-:W-:Y:S01]  /*0d20*/  IMAD.MOV.U32 R10, RZ, RZ, R2 ;  /* 0x000000ffff0a7224 */ /* 0x000fe200078e0002 */
[----:B------:R-:W-:Y:S01]  /*0d30*/  CS2R R8, SRZ ;  /* 0x0000000000087805 */ /* 0x000fe2000001ff00 */
[----:B------:R-:W-:Y:S02]  /*0d40*/  IMAD.MOV.U32 R11, RZ, RZ, R3 ;  /* 0x000000ffff0b7224 */ /* 0x000fe400078e0003 */
[----:B------:R-:W-:Y:S02]  /*0d50*/  IMAD.MOV.U32 R20, RZ, RZ, R22 ;  /* 0x000000ffff147224 */ /* 0x000fe400078e0016 */
[----:B------:R-:W-:Y:S01]  /*0d60*/  IMAD.MOV.U32 R21, RZ, RZ, R23 ;  /* 0x000000ffff157224 */ /* 0x000fe200078e0017 */
[----:B------:R-:W-:Y:S06]  /*0d70*/  BRA `(.L_x_14) ;  /* 0x0000000000207947 */ /* 0x000fec0003800000 */
.L_x_27:
[----:B------:R-:W-:Y:S01]  /*0d80*/  IMAD.MOV.U32 R8, RZ, RZ, R6 ;  /* 0x000000ffff087224 */ /* 0x000fe200078e0006 */
[----:B------:R-:W-:Y:S01]  /*0d90*/  MOV R9, R7 ;  /* 0x0000000700097202 */ /* 0x000fe20000000f00 */
[----:B------:R-:W-:Y:S01]  /*0da0*/  IMAD.MOV.U32 R20, RZ, RZ, R22 ;  /* 0x000000ffff147224 */ /* 0x000fe200078e0016 */
[----:B------:R-:W-:Y:S01]  /*0db0*/  CS2R R10, SRZ ;  /* 0x00000000000a7805 */ /* 0x000fe2000001ff00 */
[----:B------:R-:W-:Y:S01]  /*0dc0*/  IMAD.MOV.U32 R21, RZ, RZ, R23 ;  /* 0x000000ffff157224 */ /* 0x000fe200078e0017 */
[----:B------:R-:W-:Y:S06]  /*0dd0*/  BRA `(.L_x_14) ;  /* 0x0000000000087947 */ /* 0x000fec0003800000 */
.L_x_24:
[----:B------:R-:W-:Y:S02]  /*0de0*/  CS2R R8, SRZ ;  /* 0x0000000000087805 */ /* 0x000fe4000001ff00 */
[----:B------:R-:W-:-:S07]  /*0df0*/  CS2R R10, SRZ ;  /* 0x00000000000a7805 */ /* 0x000fce000001ff00 */
.L_x_14:
[----:B------:R-:W-:Y:S05]  /*0e00*/  BSYNC.RECONVERGENT B1 ;  /* 0x0000000000017941 */ /* 0x000fea0003800200 */
.L_x_12:
[----:B------:R-:W-:Y:S02]  /*0e10*/  DMUL R8, R8, 255 ;  /* 0x406fe00008087828 */ /* 0x000fe40000000000 */
[----:B------:R-:W-:Y:S02]  /*0e20*/  DMUL R10, R10, 255 ;  /* 0x406fe0000a0a7828 */ /* 0x000fe40000000000 */
[----:B------:R-:W-:-:S06]  /*0e30*/  DMUL R20, R20, 255 ;  /* 0x406fe00014147828 */ /* 0x000fcc0000000000 */
[----:B------:R-:W0:Y:S08]  /*0e40*/  F2I.U32.F64.TRUNC R8, R8 ;  /* 0x0000000800087311 */ /* 0x000e30000030d000 */
[----:B------:R-:W1:Y:S01]  /*0e50*/  F2I.U32.F64.TRUNC R10, R10 ;  /* 0x0000000a000a7311 */ /* 0x000e62000030d000 */
[----:B0-----:R-:W-:-:S07]  /*0e60*/  PRMT R6, R8, 0x7610, R6 ;  /* 0x0000761008067816 */ /* 0x001fce0000000006 */
[----:B------:R-:W0:Y:S01]  /*0e70*/  F2I.U32.F64.TRUNC R20, R20 ;  /* 0x0000001400147311 */ /* 0x000e22000030d000 */
[----:B-1----:R-:W-:Y:S02]  /*0e80*/  PRMT R7, R10, 0x7610, R7 ;  /* 0x000076100a077816 */ /* 0x002fe40000000007 */
[----:B0-----:R-:W-:-:S07]  /*0e90*/  PRMT R9, R20, 0x7610, R9 ;  /* 0x0000761014097816 */ /* 0x001fce0000000009 */
.L_x_7:
[----:B-1----:R-:W-:Y:S05]  /*0ea0*/  BSYNC.RECONVERGENT B0 ;  /* 0x0000000000007941 */ /* 0x002fea0003800200 */
.L_x_6:
[----:B------:R-:W0:Y:S02]  /*0eb0*/  LDC.64 R2, c[0x0][0x380] ;  /* 0x0000e000ff027b82 */ /* 0x000e240000000a00 */
[----:B0-----:R-:W-:-:S05]  /*0ec0*/  IMAD.WIDE R4, R4, 0x3, R2 ;  /* 0x0000000304047825 */ /* 0x001fca00078e0202 */
[----:B------:R-:W-:Y:S04]  /*0ed0*/  STG.E.U8 desc[UR4][R4.64], R6 ;  /* 0x0000000604007986 */ /* 0x000fe8000c101104 */
[----:B------:R-:W-:Y:S04]  /*0ee0*/  STG.E.U8 desc[UR4][R4.64+0x1], R7 ;  /* 0x0000010704007986 */ /* 0x000fe8000c101104 */
[----:B------:R-:W-:Y:S01]  /*0ef0*/  STG.E.U8 desc[UR4][R4.64+0x2], R9 ;  /* 0x0000020904007986 */ /* 0x000fe2000c101104 */
[----:B------:R-:W-:Y:S05]  /*0f00*/  EXIT ;  /* 0x000000000000794d */ /* 0x000fea0003800000 */
        .weak           $__internal_0_$__cuda_sm20_div_rn_f64_full
        .type           $__internal_0_$__cuda_sm20_div_rn_f64_full,@function
        .size           $__internal_0_$__cuda_sm20_div_rn_f64_full,(.L_x_30 - $__internal_0_$__cuda_sm20_div_rn_f64_full)
$__internal_0_$__cuda_sm20_div_rn_f64_full:
[C---:B------:R-:W-:Y:S01]  /*0f10*/  FSETP.GEU.AND P0, PT, |R9|.reuse, 1.469367938527859385e-39, PT ;  /* 0x001000000900780b */ /* 0x040fe20003f0e200 */
[--C-:B------:R-:W-:Y:S01]  /*0f20*/  IMAD.MOV.U32 R8, RZ, RZ, R2.reuse ;  /* 0x000000ffff087224 */ /* 0x100fe200078e0002 */
[----:B------:R-:W-:Y:S01]  /*0f30*/  LOP3.LUT R6, R9, 0x800fffff, RZ, 0xc0, !PT ;  /* 0x800fffff09067812 */ /* 0x000fe200078ec0ff */
[----:B------:R-:W-:Y:S01]  /*0f40*/  IMAD.MOV.U32 R12, RZ, RZ, 0x1 ;  /* 0x00000001ff0c7424 */ /* 0x000fe200078e00ff */
[C---:B------:R-:W-:Y:S01]  /*0f50*/  FSETP.GEU.AND P2, PT, |R11|.reuse, 1.469367938527859385e-39, PT ;  /* 0x001000000b00780b */ /* 0x040fe20003f4e200 */
[----:B------:R-:W-:Y:S01]  /*0f60*/  BSSY.RECONVERGENT B2, `(.L_x_15) ;  /* 0x0000053000027945 */ /* 0x000fe20003800200 */
[----:B------:R-:W-:Y:S01]  /*0f70*/  LOP3.LUT R7, R6, 0x3ff00000, RZ, 0xfc, !PT ;  /* 0x3ff0000006077812 */ /* 0x000fe200078efcff */
[----:B------:R-:W-:Y:S01]  /*0f80*/  IMAD.MOV.U32 R6, RZ, RZ, R2 ;  /* 0x000000ffff067224 */ /* 0x000fe200078e0002 */
[----:B------:R-:W-:Y:S02]  /*0f90*/  LOP3.LUT R2, R11, 0x7ff00000, RZ, 0xc0, !PT ;  /* 0x7ff000000b027812 */ /* 0x000fe400078ec0ff */
[----:B------:R-:W-:-:S03]  /*0fa0*/  LOP3.LUT R5, R9, 0x7ff00000, RZ, 0xc0, !PT ;  /* 0x7ff0000009057812 */ /* 0x000fc600078ec0ff */
[----:B------:R-:W-:Y:S01]  /*0fb0*/  @!P0 DMUL R6, R8, 8.98846567431157953865e+307 ;  /* 0x7fe0000008068828 */ /* 0x000fe20000000000 */
[C---:B------:R-:W-:Y:S01]  /*0fc0*/  ISETP.GE.U32.AND P1, PT, R2.reuse, R5, PT ;  /* 0x000000050200720c */ /* 0x040fe20003f26070 */
[----:B------:R-:W-:Y:S02]  /*0fd0*/  IMAD.MOV.U32 R24, RZ, RZ, R2 ;  /* 0x000000ffff187224 */ /* 0x000fe400078e0002 */
[----:B------:R-:W-:Y:S02]  /*0fe0*/  @!P2 LOP3.LUT R3, R9, 0x7ff00000, RZ, 0xc0, !PT ;  /* 0x7ff000000903a812 */ /* 0x000fe400078ec0ff */
[----:B------:R-:W0:Y:S02]  /*0ff0*/  MUFU.RCP64H R13, R7 ;  /* 0x00000007000d7308 */ /* 0x000e240000001800 */
[----:B------:R-:W-:Y:S01]  /*1000*/  @!P2 ISETP.GE.U32.AND P3, PT, R2, R3, PT ;  /* 0x000000030200a20c */ /* 0x000fe20003f66070 */
[----:B------:R-:W-:Y:S01]  /*1010*/  IMAD.MOV.U32 R3, RZ, RZ, 0x1ca00000 ;  /* 0x1ca00000ff037424 */ /* 0x000fe200078e00ff */
[----:B------:R-:W-:-:S04]  /*1020*/  @!P0 LOP3.LUT R5, R7, 0x7ff00000, RZ, 0xc0, !PT ;  /* 0x7ff0000007058812 */ /* 0x000fc800078ec0ff */
[----:B------:R-:W-:-:S04]  /*1030*/  @!P2 SEL R17, R3, 0x63400000, !P3 ;  /* 0x634000000311a807 */ /* 0x000fc80005800000 */
[----:B------:R-:W-:-:S04]  /*1040*/  @!P2 LOP3.LUT R18, R17, 0x80000000, R11, 0xf8, !PT ;  /* 0x800000001112a812 */ /* 0x000fc800078ef80b */
[----:B------:R-:W-:Y:S01]  /*1050*/  @!P2 LOP3.LUT R19, R18, 0x100000, RZ, 0xfc, !PT ;  /* 0x001000001213a812 */ /* 0x000fe200078efcff */
[----:B0-----:R-:W-:Y:S01]  /*1060*/  DFMA R14, R12, -R6, 1 ;  /* 0x3ff000000c0e742b */ /* 0x001fe20000000806 */
[----:B------:R-:W-:-:S07]  /*1070*/  @!P2 IMAD.MOV.U32 R18, RZ, RZ, RZ ;  /* 0x000000ffff12a224 */ /* 0x000fce00078e00ff */
[----:B------:R-:W-:-:S08]  /*1080*/  DFMA R14, R14, R14, R14 ;  /* 0x0000000e0e0e722b */ /* 0x000fd0000000000e */
[----:B------:R-:W-:Y:S01]  /*1090*/  DFMA R14, R12, R14, R12 ;  /* 0x0000000e0c0e722b */ /* 0x000fe2000000000c */
[----:B------:R-:W-:Y:S01]  /*10a0*/  SEL R13, R3, 0x63400000, !P1 ;  /* 0x63400000030d7807 */ /* 0x000fe20004800000 */
[----:B------:R-:W-:-:S03]  /*10b0*/  IMAD.MOV.U32 R12, RZ, RZ, R10 ;  /* 0x000000ffff0c7224 */ /* 0x000fc600078e000a */
[----:B------:R-:W-:-:S03]  /*10c0*/  LOP3.LUT R13, R13, 0x800fffff, R11, 0xf8, !PT ;  /* 0x800fffff0d0d7812 */ /* 0x000fc600078ef80b */
[----:B------:R-:W-:-:S03]  /*10d0*/  DFMA R16, R14, -R6, 1 ;  /* 0x3ff000000e10742b */ /* 0x000fc60000000806 */
[----:B------:R-:W-:-:S05]  /*10e0*/  @!P2 DFMA R12, R12, 2, -R18 ;  /* 0x400000000c0ca82b */ /* 0x000fca0000000812 */
[----:B------:R-:W-:-:S05]  /*10f0*/  DFMA R16, R14, R16, R14 ;  /* 0x000000100e10722b */ /* 0x000fca000000000e */
[----:B------:R-:W-:-:S03]  /*1100*/  @!P2 LOP3.LUT R24, R13, 0x7ff00000, RZ, 0xc0, !PT ;  /* 0x7ff000000d18a812 */ /* 0x000fc600078ec0ff */
[----:B------:R-:W-:Y:S01]  /*1110*/  DMUL R14, R16, R12 ;  /* 0x0000000c100e7228 */ /* 0x000fe20000000000 */
[----:B------:R-:W-:-:S04]  /*1120*/  IADD3 R25, PT, PT, R24, -0x1, RZ ;  /* 0xffffffff18197810 */ /* 0x000fc80007ffe0ff */
[----:B------:R-:W-:Y:S01]  /*1130*/  ISETP.GT.U32.AND P0, PT, R25, 0x7feffffe, PT ;  /* 0x7feffffe1900780c */ /* 0x000fe20003f04070 */
[----:B------:R-:W-:Y:S02]  /*1140*/  VIADD R25, R5, 0xffffffff ;  /* 0xffffffff05197836 */ /* 0x000fe40000000000 */
[----:B------:R-:W-:-:S03]  /*1150*/  DFMA R18, R14, -R6, R12 ;  /* 0x800000060e12722b */ /* 0x000fc6000000000c */
[----:B------:R-:W-:-:S05]  /*1160*/  ISETP.GT.U32.OR P0, PT, R25, 0x7feffffe, P0 ;  /* 0x7feffffe1900780c */ /* 0x000fca0000704470 */
[----:B------:R-:W-:-:S08]  /*1170*/  DFMA R18, R16, R18, R14 ;  /* 0x000000121012722b */ /* 0x000fd0000000000e */
[----:B------:R-:W-:Y:S05]  /*1180*/  @P0 BRA `(.L_x_16) ;  /* 0x00000000006c0947 */ /* 0x000fea0003800000 */
[----:B------:R-:W-:Y:S01]  /*1190*/  LOP3.LUT R11, R9, 0x7ff00000, RZ, 0xc0, !PT ;  /* 0x7ff00000090b7812 */ /* 0x000fe200078ec0ff */
[----:B------:R-:W-:-:S03]  /*11a0*/  IMAD.MOV.U32 R10, RZ, RZ, RZ ;  /* 0x000000ffff0a7224 */ /* 0x000fc600078e00ff */
[CC--:B------:R-:W-:Y:S02]  /*11b0*/  VIADDMNMX R5, R2.reuse, -R11.reuse, 0xb9600000, !PT ;  /* 0xb960000002057446 */ /* 0x0c0fe4000780090b */
[----:B------:R-:W-:Y:S02]  /*11c0*/  ISETP.GE.U32.AND P0, PT, R2, R11, PT ;  /* 0x0000000b0200720c */ /* 0x000fe40003f06070 */
[----:B------:R-:W-:Y:S02]  /*11d0*/  VIMNMX R5, PT, PT, R5, 0x46a00000, PT ;  /* 0x46a0000005057848 */ /* 0x000fe40003fe0100 */
[----:B------:R-:W-:-:S05]  /*11e0*/  SEL R2, R3, 0x63400000, !P0 ;  /* 0x6340000003027807 */ /* 0x000fca0004000000 */
[----:B------:R-:W-:-:S04]  /*11f0*/  IMAD.IADD R5, R5, 0x1, -R2 ;  /* 0x0000000105057824 */ /* 0x000fc800078e0a02 */
[----:B------:R-:W-:-:S06]  /*1200*/  VIADD R11, R5, 0x7fe00000 ;  /* 0x7fe00000050b7836 */ /* 0x000fcc0000000000 */
[----:B------:R-:W-:-:S10]  /*1210*/  DMUL R2, R18, R10 ;  /* 0x0000000a12027228 */ /* 0x000fd40000000000 */
[----:B------:R-:W-:-:S13]  /*1220*/  FSETP.GTU.AND P0, PT, |R3|, 1.469367938527859385e-39, PT ;  /* 0x001000000300780b */ /* 0x000fda0003f0c200 */
[----:B------:R-:W-:Y:S05]  /*1230*/  @P0 BRA `(.L_x_17) ;  /* 0x0000000000940947 */ /* 0x000fea0003800000 */
[----:B------:R-:W-:Y:S01]  /*1240*/  DFMA R6, R18, -R6, R12 ;  /* 0x800000061206722b */ /* 0x000fe2000000000c */
[----:B------:R-:W-:-:S09]  /*1250*/  IMAD.MOV.U32 R10, RZ, RZ, RZ ;  /* 0x000000ffff0a7224 */ /* 0x000fd200078e00ff */
[C---:B------:R-:W-:Y:S02]  /*1260*/  FSETP.NEU.AND P0, PT, R7.reuse, RZ, PT ;  /* 0x000000ff0700720b */ /* 0x040fe40003f0d000 */
[----:B------:R-:W-:-:S04]  /*1270*/  LOP3.LUT R9, R7, 0x80000000, R9, 0x48, !PT ;  /* 0x8000000007097812 */ /* 0x000fc800078e4809 */
[----:B------:R-:W-:-:S07]  /*1280*/  LOP3.LUT R11, R9, R11, RZ, 0xfc, !PT ;  /* 0x0000000b090b7212 */ /* 0x000fce00078efcff */
[----:B------:R-:W-:Y:S05]  /*1290*/  @!P0 BRA `(.L_x_17) ;  /* 0x00000000007c8947 */ /* 0x000fea0003800000 */
[----:B------:R-:W-:Y:S01]  /*12a0*/  IMAD.MOV R7, RZ, RZ, -R5 ;  /* 0x000000ffff077224 */ /* 0x000fe200078e0a05 */
[----:B------:R-:W-:Y:S01]  /*12b0*/  DMUL.RP R10, R18, R10 ;  /* 0x0000000a120a7228 */ /* 0x000fe20000008000 */
[----:B------:R-:W-:Y:S01]  /*12c0*/  IMAD.MOV.U32 R6, RZ, RZ, RZ ;  /* 0x000000ffff067224 */ /* 0x000fe200078e00ff */
[----:B------:R-:W-:-:S05]  /*12d0*/  IADD3 R5, PT, PT, -R5, -0x43300000, RZ ;  /* 0xbcd0000005057810 */ /* 0x000fca0007ffe1ff */
[----:B------:R-:W-:-:S03]  /*12e0*/  DFMA R6, R2, -R6, R18 ;  /* 0x800000060206722b */ /* 0x000fc60000000012 */
[----:B------:R-:W-:-:S07]  /*12f0*/  LOP3.LUT R9, R11, R9, RZ, 0x3c, !PT ;  /* 0x000000090b097212 */ /* 0x000fce00078e3cff */
[----:B------:R-:W-:-:S04]  /*1300*/  FSETP.NEU.AND P0, PT, |R7|, R5, PT ;  /* 0x000000050700720b */ /* 0x000fc80003f0d200 */
[----:B------:R-:W-:Y:S02]  /*1310*/  FSEL R2, R10, R2, !P0 ;  /* 0x000000020a027208 */ /* 0x000fe40004000000 */
[----:B------:R-:W-:Y:S01]  /*1320*/  FSEL R3, R9, R3, !P0 ;  /* 0x0000000309037208 */ /* 0x000fe20004000000 */
[----:B------:R-:W-:Y:S06]  /*1330*/  BRA `(.L_x_17) ;  /* 0x0000000000547947 */ /* 0x000fec0003800000 */
.L_x_16:
[----:B------:R-:W-:-:S14]  /*1340*/  DSETP.NAN.AND P0, PT, R10, R10, PT ;  /* 0x0000000a0a00722a */ /* 0x000fdc0003f08000 */
[----:B------:R-:W-:Y:S05]  /*1350*/  @P0 BRA `(.L_x_18) ;  /* 0x0000000000440947 */ /* 0x000fea0003800000 */
[----:B------:R-:W-:-:S14]  /*1360*/  DSETP.NAN.AND P0, PT, R8, R8, PT ;  /* 0x000000080800722a */ /* 0x000fdc0003f08000 */
[----:B------:R-:W-:Y:S05]  /*1370*/  @P0 BRA `(.L_x_19) ;  /* 0x0000000000300947 */ /* 0x000fea0003800000 */
[----:B------:R-:W-:Y:S01]  /*1380*/  ISETP.NE.AND P0, PT, R24, R5, PT ;  /* 0x000000051800720c */ /* 0x000fe20003f05270 */
[----:B------:R-:W-:Y:S02]  /*1390*/  IMAD.MOV.U32 R2, RZ, RZ, 0x0 ;  /* 0x00000000ff027424 */ /* 0x000fe400078e00ff */
[----:B------:R-:W-:-:S10]  /*13a0*/  IMAD.MOV.U32 R3, RZ, RZ, -0x80000 ;  /* 0xfff80000ff037424 */ /* 0x000fd400078e00ff */
[----:B------:R-:W-:Y:S05]  /*13b0*/  @!P0 BRA `(.L_x_17) ;  /* 0x0000000000348947 */ /* 0x000fea0003800000 */
[----:B------:R-:W-:Y:S02]  /*13c0*/  ISETP.NE.AND P0, PT, R24, 0x7ff00000, PT ;  /* 0x7ff000001800780c */ /* 0x000fe40003f05270 */
[----:B------:R-:W-:Y:S02]  /*13d0*/  LOP3.LUT R3, R11, 0x80000000, R9, 0x48, !PT ;  /* 0x800000000b037812 */ /* 0x000fe400078e4809 */
[----:B------:R-:W-:-:S13]  /*13e0*/  ISETP.EQ.OR P0, PT, R5, RZ, !P0 ;  /* 0x000000ff0500720c */ /* 0x000fda0004702670 */
[----:B------:R-:W-:Y:S02]  /*13f0*/  @P0 LOP3.LUT R5, R3, 0x7ff00000, RZ, 0xfc, !PT ;  /* 0x7ff0000003050812 */ /* 0x000fe400078efcff */
[----:B------:R-:W-:Y:S01]  /*1400*/  @!P0 MOV R2, RZ ;  /* 0x000000ff00028202 */ /* 0x000fe20000000f00 */
[----:B------:R-:W-:Y:S02]  /*1410*/  @P0 IMAD.MOV.U32 R2, RZ, RZ, RZ ;  /* 0x000000ffff020224 */ /* 0x000fe400078e00ff */
[----:B------:R-:W-:Y:S01]  /*1420*/  @P0 IMAD.MOV.U32 R3, RZ, RZ, R5 ;  /* 0x000000ffff030224 */ /* 0x000fe200078e0005 */
[----:B------:R-:W-:Y:S06]  /*1430*/  BRA `(.L_x_17) ;  /* 0x0000000000147947 */ /* 0x000fec0003800000 */
.L_x_19:
[----:B------:R-:W-:Y:S01]  /*1440*/  LOP3.LUT R3, R9, 0x80000, RZ, 0xfc, !PT ;  /* 0x0008000009037812 */ /* 0x000fe200078efcff */
[----:B------:R-:W-:Y:S01]  /*1450*/  IMAD.MOV.U32 R2, RZ, RZ, R8 ;  /* 0x000000ffff027224 */ /* 0x000fe200078e0008 */
[----:B------:R-:W-:Y:S06]  /*1460*/  BRA `(.L_x_17) ;  /* 0x0000000000087947 */ /* 0x000fec0003800000 */
.L_x_18:
[----:B------:R-:W-:Y:S01]  /*1470*/  LOP3.LUT R3, R11, 0x80000, RZ, 0xfc, !PT ;  /* 0x000800000b037812 */ /* 0x000fe200078efcff */
[----:B------:R-:W-:-:S07]  /*1480*/  IMAD.MOV.U32 R2, RZ, RZ, R10 ;  /* 0x000000ffff027224 */ /* 0x000fce00078e000a */
.L_x_17:
[----:B------:R-:W-:Y:S05]  /*1490*/  BSYNC.RECONVERGENT B2 ;  /* 0x0000000000027941 */ /* 0x000fea0003800200 */
.L_x_15:
[----:B------:R-:W-:Y:S02]  /*14a0*/  IMAD.MOV.U32 R6, RZ, RZ, R2 ;  /* 0x000000ffff067224 */ /* 0x000fe400078e0002 */
[----:B------:R-:W-:Y:S02]  /*14b0*/  IMAD.MOV.U32 R7, RZ, RZ, R3 ;  /* 0x000000ffff077224 */ /* 0x000fe400078e0003 */
[----:B------:R-:W-:Y:S02]  /*14c0*/  IMAD.MOV.U32 R2, RZ, RZ, R0 ;  /* 0x000000ffff027224 */ /* 0x000fe400078e0000 */
[----:B------:R-:W-:-:S04]  /*14d0*/  IMAD.MOV.U32 R3, RZ, RZ, 0x0 ;  /* 0x00000000ff037424 */ /* 0x000fc800078e00ff */
[----:B------:R-:W-:Y:S05]  /*14e0*/  RET.REL.NODEC R2 `(_Z17mandelbrot_kernelP5Coloriiddddi) ;  /* 0xffffffe802c47950 */ /* 0x000fea0003c3ffff */
.L_x_20:
[----:B------:R-:W-:-:S00]  /*14f0*/  BRA `(.L_x_20) ;  /* 0xfffffffc00fc7947 */ /* 0x000fc0000383ffff */
[----:B------:R-:W-:-:S00]  /*1500*/  NOP ;  /* 0x0000000000007918 */ /* 0x000fc00000000000 */
[----:B------:R-:W-:-:S00]  /*1510*/  NOP ;  /* 0x0000000000007918 */ /* 0x000fc00000000000 */
[----:B------:R-:W-:-:S00]  /*1520*/  NOP ;  /* 0x0000000000007918 */ /* 0x000fc00000000000 */
[----:B------:R-:W-:-:S00]  /*1530*/  NOP ;  /* 0x0000000000007918 */ /* 0x000fc00000000000 */
[----:B------:R-:W-:-:S00]  /*1540*/  NOP ;  /* 0x0000000000007918 */ /* 0x000fc00000000000 */
[----:B------:R-:W-:-:S00]  /*1550*/  NOP ;  /* 0x0000000000007918 */ /* 0x000fc00000000000 */
[----:B------:R-:W-:-:S00]  /*1560*/  NOP ;  /* 0x0000000000007918 */ /* 0x000fc00000000000 */
[----:B------:R-:W-:-:S00]  /*1570*/  NOP ;  /* 0x0000000000007918 */ /* 0x000fc00000000000 */
.L_x_30:


//--------------------- .nv.shared.reserved.0     --------------------------
	.section	.nv.shared.reserved.0,"aw",@nobits
	.weak		__nv_reservedSMEM_offset_0_alias
	.size		__nv_reservedSMEM_offset_0_alias, 0, 64
	.other		__nv_reservedSMEM_offset_0_alias,@"STO_CUDA_RESERVED_SHARED STV_DEFAULT"
__nv_reservedSMEM_offset_0_alias:
	.zero		0
	.zero		64


//--------------------- .nv.constant0._Z17mandelbrot_kernelP5Coloriiddddi --------------------------
	.section	.nv.constant0._Z17mandelbrot_kernelP5Coloriiddddi,"a",@progbits
	.sectionflags	@""
	.align	4
.nv.constant0._Z17mandelbrot_kernelP5Coloriiddddi:
	.zero		948


//--------------------- SYMBOLS --------------------------

	.type		.nv.reservedSmem.offset0,@object
	.size		.nv.reservedSmem.offset0,0x4
